	.headerflags	@"EF_CUDA_TEXMODE_UNIFIED EF_CUDA_64BIT_ADDRESS EF_CUDA_ACCELERATORS EF_CUDA_SM90 EF_CUDA_VIRTUAL_SM(EF_CUDA_SM90)"
	.elftype	@"ET_EXEC"


//--------------------- .nv.info                  --------------------------
	.section	.nv.info,"",@"SHT_CUDA_INFO"
	.align	4


	//----- nvinfo : EIATTR_REGCOUNT
	.align		4
        /*0000*/ 	.byte	0x04, 0x2f
        /*0002*/ 	.short	(.L_3 - .L_2)
	.align		4
.L_2:
        /*0004*/ 	.word	index@(triton_poi_fused__native_batch_norm_legit_no_training_7)
        /*0008*/ 	.word	0x00000010


	//----- nvinfo : EIATTR_MIN_STACK_SIZE
	.align		4
.L_3:
        /*000c*/ 	.byte	0x04, 0x12
        /*000e*/ 	.short	(.L_5 - .L_4)
	.align		4
.L_4:
        /*0010*/ 	.word	index@(triton_poi_fused__native_batch_norm_legit_no_training_7)
        /*0014*/ 	.word	0x00000000


	//----- nvinfo : EIATTR_FRAME_SIZE
	.align		4
.L_5:
        /*0018*/ 	.byte	0x04, 0x11
        /*001a*/ 	.short	(.L_7 - .L_6)
	.align		4
.L_6:
        /*001c*/ 	.word	index@(triton_poi_fused__native_batch_norm_legit_no_training_7)
        /*0020*/ 	.word	0x00000000


	//----- nvinfo : EIATTR_MIN_STACK_SIZE
	.align		4
.L_7:
        /*0024*/ 	.byte	0x04, 0x12
        /*0026*/ 	.short	(.L_9 - .L_8)
	.align		4
.L_8:
        /*0028*/ 	.word	index@(triton_poi_fused__native_batch_norm_legit_no_training_7)
        /*002c*/ 	.word	0x00000000
.L_9:


//--------------------- .nv.info.triton_poi_fused__native_batch_norm_legit_no_training_7 --------------------------
	.section	.nv.info.triton_poi_fused__native_batch_norm_legit_no_training_7,"",@"SHT_CUDA_INFO"
	.sectionflags	@""
	.align	4


	//----- nvinfo : EIATTR_CUDA_API_VERSION
	.align		4
        /*0000*/ 	.byte	0x04, 0x37
        /*0002*/ 	.short	(.L_11 - .L_10)
.L_10:
        /*0004*/ 	.word	0x0000007c


	//----- nvinfo : EIATTR_KPARAM_INFO
	.align		4
.L_11:
        /*0008*/ 	.byte	0x04, 0x17
        /*000a*/ 	.short	(.L_13 - .L_12)
.L_12:
        /*000c*/ 	.word	0x00000000
        /*0010*/ 	.short	0x0006
        /*0012*/ 	.short	0x0030
        /*0014*/ 	.byte	0x00, 0xf0, 0x11, 0x00


	//----- nvinfo : EIATTR_KPARAM_INFO
	.align		4
.L_13:
        /*0018*/ 	.byte	0x04, 0x17
        /*001a*/ 	.short	(.L_15 - .L_14)
.L_14:
        /*001c*/ 	.word	0x00000000
        /*0020*/ 	.short	0x0005
        /*0022*/ 	.short	0x0028
        /*0024*/ 	.byte	0x00, 0xf4, 0x21, 0x00


	//----- nvinfo : EIATTR_KPARAM_INFO
	.align		4
.L_15:
        /*0028*/ 	.byte	0x04, 0x17
        /*002a*/ 	.short	(.L_17 - .L_16)
.L_16:
        /*002c*/ 	.word	0x00000000
        /*0030*/ 	.short	0x0004
        /*0032*/ 	.short	0x0020
        /*0034*/ 	.byte	0x00, 0xf4, 0x21, 0x00


	//----- nvinfo : EIATTR_KPARAM_INFO
	.align		4
.L_17:
        /*0038*/ 	.byte	0x04, 0x17
        /*003a*/ 	.short	(.L_19 - .L_18)
.L_18:
        /*003c*/ 	.word	0x00000000
        /*0040*/ 	.short	0x0003
        /*0042*/ 	.short	0x0018
        /*0044*/ 	.byte	0x00, 0xf4, 0x21, 0x00


	//----- nvinfo : EIATTR_KPARAM_INFO
	.align		4
.L_19:
        /*0048*/ 	.byte	0x04, 0x17
        /*004a*/ 	.short	(.L_21 - .L_20)
.L_20:
        /*004c*/ 	.word	0x00000000
        /*0050*/ 	.short	0x0002
        /*0052*/ 	.short	0x0010
        /*0054*/ 	.byte	0x00, 0xf4, 0x21, 0x00


	//----- nvinfo : EIATTR_KPARAM_INFO
	.align		4
.L_21:
        /*0058*/ 	.byte	0x04, 0x17
        /*005a*/ 	.short	(.L_23 - .L_22)
.L_22:
        /*005c*/ 	.word	0x00000000
        /*0060*/ 	.short	0x0001
        /*0062*/ 	.short	0x0008
        /*0064*/ 	.byte	0x00, 0xf4, 0x21, 0x00


	//----- nvinfo : EIATTR_KPARAM_INFO
	.align		4
.L_23:
        /*0068*/ 	.byte	0x04, 0x17
        /*006a*/ 	.short	(.L_25 - .L_24)
.L_24:
        /*006c*/ 	.word	0x00000000
        /*0070*/ 	.short	0x0000
        /*0072*/ 	.short	0x0000
        /*0074*/ 	.byte	0x00, 0xf4, 0x21, 0x00


	//----- nvinfo : EIATTR_SPARSE_MMA_MASK
	.align		4
.L_25:
        /*0078*/ 	.byte	0x03, 0x50
        /*007a*/ 	.short	0x0000


	//----- nvinfo : EIATTR_MAXREG_COUNT
	.align		4
        /*007c*/ 	.byte	0x03, 0x1b
        /*007e*/ 	.short	0x00ff


	//----- nvinfo : EIATTR_EXIT_INSTR_OFFSETS
	.align		4
        /*0080*/ 	.byte	0x04, 0x1c
        /*0082*/ 	.short	(.L_27 - .L_26)


	//   ....[0]....
.L_26:
        /*0084*/ 	.word	0x000002e0


	//----- nvinfo : EIATTR_REQNTID
	.align		4
.L_27:
        /*0088*/ 	.byte	0x04, 0x10
        /*008a*/ 	.short	(.L_29 - .L_28)
.L_28:
        /*008c*/ 	.word	0x00000080
        /*0090*/ 	.word	0x00000001
        /*0094*/ 	.word	0x00000001


	//----- nvinfo : EIATTR_CBANK_PARAM_SIZE
	.align		4
.L_29:
        /*0098*/ 	.byte	0x03, 0x19
        /*009a*/ 	.short	0x0034


	//----- nvinfo : EIATTR_PARAM_CBANK
	.align		4
        /*009c*/ 	.byte	0x04, 0x0a
        /*009e*/ 	.short	(.L_31 - .L_30)
	.align		4
.L_30:
        /*00a0*/ 	.word	index@(.nv.constant0.triton_poi_fused__native_batch_norm_legit_no_training_7)
        /*00a4*/ 	.short	0x0210
        /*00a6*/ 	.short	0x0034


	//----- nvinfo : EIATTR_SW_WAR
	.align		4
.L_31:
        /*00a8*/ 	.byte	0x04, 0x36
        /*00aa*/ 	.short	(.L_33 - .L_32)
.L_32:
        /*00ac*/ 	.word	0x00000008
.L_33:


//--------------------- .nv.callgraph             --------------------------
	.section	.nv.callgraph,"",@"SHT_CUDA_CALLGRAPH"
	.align	4
	.sectionentsize	8
	.align		4
        /*0000*/ 	.word	0x00000000
	.align		4
        /*0004*/ 	.word	0xffffffff
	.align		4
        /*0008*/ 	.word	0x00000000
	.align		4
        /*000c*/ 	.word	0xfffffffe
	.align		4
        /*0010*/ 	.word	0x00000000
	.align		4
        /*0014*/ 	.word	0xfffffffd
	.align		4
        /*0018*/ 	.word	0x00000000
	.align		4
        /*001c*/ 	.word	0xfffffffc


//--------------------- .nv.constant4             --------------------------
	.section	.nv.constant4,"a",@progbits
	.align	8
	.align		8
.nv.constant4:
        /*0000*/ 	.dword	_$_str
	.align		8
        /*0008*/ 	.dword	_$_str_$_2


//--------------------- .text.triton_poi_fused__native_batch_norm_legit_no_training_7 --------------------------
	.section	.text.triton_poi_fused__native_batch_norm_legit_no_training_7,"ax",@progbits
	.align	128
        .global         triton_poi_fused__native_batch_norm_legit_no_training_7
        .type           triton_poi_fused__native_batch_norm_legit_no_training_7,@function
        .size           triton_poi_fused__native_batch_norm_legit_no_training_7,(.L_x_1 - triton_poi_fused__native_batch_norm_legit_no_training_7)
        .other          triton_poi_fused__native_batch_norm_legit_no_training_7,@"STO_CUDA_ENTRY STV_DEFAULT"
triton_poi_fused__native_batch_norm_legit_no_training_7:
.text.triton_poi_fused__native_batch_norm_legit_no_training_7:
[----:B------:R-:W-:Y:S01]  /*0000*/  LDC R1, c[0x0][0x28] ;  /* 0x00000a00ff017b82 */ /* 0x000fe20000000800 */
[----:B------:R-:W1:Y:S07]  /*0010*/  S2R R0, SR_TID.X ;  /* 0x0000000000007919 */ /* 0x000e6e0000002100 */
[----:B------:R-:W2:Y:S01]  /*0020*/  LDC.64 R6, c[0x0][0x220] ;  /* 0x00008800ff067b82 */ /* 0x000ea20000000a00 */
[----:B------:R-:W-:Y:S01]  /*0030*/  ULDC.64 UR4, c[0x0][0x208] ;  /* 0x0000820000047ab9 */ /* 0x000fe20000000a00 */
[----:B------:R-:W3:Y:S06]  /*0040*/  S2R R3, SR_CTAID.X ;  /* 0x0000000000037919 */ /* 0x000eec0000002500 */
[----:B------:R-:W4:Y:S08]  /*0050*/  LDC.64 R8, c[0x0][0x228] ;  /* 0x00008a00ff087b82 */ /* 0x000f300000000a00 */
[----:B------:R-:W5:Y:S01]  /*0060*/  LDC.64 R10, c[0x0][0x230] ;  /* 0x00008c00ff0a7b82 */ /* 0x000f620000000a00 */
[----:B-1----:R-:W-:-:S02]  /*0070*/  LOP3.LUT R0, R0, 0x7f, RZ, 0xc0, !PT ;  /* 0x0000007f00007812 */ /* 0x002fc400078ec0ff */
[----:B---3--:R-:W-:Y:S02]  /*0080*/  SHF.R.S32.HI R2, RZ, 0x18, R3 ;  /* 0x00000018ff027819 */ /* 0x008fe40000011403 */
[----:B------:R-:W-:Y:S02]  /*0090*/  LEA R0, R3, R0, 0x7 ;  /* 0x0000000003007211 */ /* 0x000fe400078e38ff */
[----:B------:R-:W-:-:S04]  /*00a0*/  SGXT R3, R2, 0x1 ;  /* 0x000000010203781a */ /* 0x000fc80000000200 */
[----:B------:R-:W-:-:S04]  /*00b0*/  LEA.HI R3, R3, R0, RZ, 0x8 ;  /* 0x0000000003037211 */ /* 0x000fc800078f40ff */
[----:B------:R-:W-:-:S05]  /*00c0*/  SHF.R.S32.HI R3, RZ, 0x8, R3 ;  /* 0x00000008ff037819 */ /* 0x000fca0000011403 */
[----:B------:R-:W-:-:S05]  /*00d0*/  IMAD.HI R2, R3, 0x2aaaaaab, RZ ;  /* 0x2aaaaaab03027827 */ /* 0x000fca00078e02ff */
[----:B------:R-:W-:-:S04]  /*00e0*/  SHF.R.U32.HI R5, RZ, 0x1, R2 ;  /* 0x00000001ff057819 */ /* 0x000fc80000011602 */
[----:B------:R-:W-:Y:S02]  /*00f0*/  LEA.HI R2, R2, R5, RZ, 0x1 ;  /* 0x0000000502027211 */ /* 0x000fe400078f08ff */
[----:B------:R-:W1:Y:S03]  /*0100*/  LDC.64 R4, c[0x0][0x218] ;  /* 0x00008600ff047b82 */ /* 0x000e660000000a00 */
[----:B------:R-:W-:-:S04]  /*0110*/  IMAD R13, R2, -0xc, R3 ;  /* 0xfffffff4020d7824 */ /* 0x000fc800078e0203 */
[C---:B--2---:R-:W-:Y:S01]  /*0120*/  IMAD.WIDE R6, R13.reuse, 0x4, R6 ;  /* 0x000000040d067825 */ /* 0x044fe200078e0206 */
[----:B------:R-:W2:Y:S05]  /*0130*/  LDC.64 R2, c[0x0][0x210] ;  /* 0x00008400ff027b82 */ /* 0x000eaa0000000a00 */
[----:B------:R-:W3:Y:S01]  /*0140*/  LDG.E.EL R6, desc[UR4][R6.64] ;  /* 0x0000000406067981 */ /* 0x000ee2000c2e1900 */
[----:B----4-:R-:W-:-:S04]  /*0150*/  IMAD.WIDE R8, R13, 0x4, R8 ;  /* 0x000000040d087825 */ /* 0x010fc800078e0208 */
[C---:B-----5:R-:W-:Y:S02]  /*0160*/  IMAD.WIDE R10, R13.reuse, 0x4, R10 ;  /* 0x000000040d0a7825 */ /* 0x060fe400078e020a */
[----:B------:R-:W4:Y:S02]  /*0170*/  LDG.E.EL R8, desc[UR4][R8.64] ;  /* 0x0000000408087981 */ /* 0x000f24000c2e1900 */
[----:B-1----:R-:W-:Y:S02]  /*0180*/  IMAD.WIDE R4, R13, 0x4, R4 ;  /* 0x000000040d047825 */ /* 0x002fe400078e0204 */
[----:B------:R-:W4:Y:S04]  /*0190*/  LDG.E.EL R11, desc[UR4][R10.64] ;  /* 0x000000040a0b7981 */ /* 0x000f28000c2e1900 */
[----:B------:R1:W5:Y:S01]  /*01a0*/  LDG.E.EL R5, desc[UR4][R4.64] ;  /* 0x0000000404057981 */ /* 0x000362000c2e1900 */
[----:B--2---:R-:W-:-:S05]  /*01b0*/  IMAD.WIDE R2, R0, 0x4, R2 ;  /* 0x0000000400027825 */ /* 0x004fca00078e0202 */
[----:B------:R2:W5:Y:S01]  /*01c0*/  LDG.E R12, desc[UR4][R2.64] ;  /* 0x00000004020c7981 */ /* 0x000562000c1e1900 */
[----:B-1----:R-:W-:Y:S01]  /*01d0*/  HFMA2.MMA R4, -RZ, RZ, 1.625, 0 ;  /* 0x3e800000ff047435 */ /* 0x002fe200000001ff */
[----:B--2---:R-:W1:Y:S02]  /*01e0*/  LDC.64 R2, c[0x0][0x238] ;  /* 0x00008e00ff027b82 */ /* 0x004e640000000a00 */
[----:B-1----:R-:W-:-:S04]  /*01f0*/  IMAD.WIDE R2, R0, 0x4, R2 ;  /* 0x0000000400027825 */ /* 0x002fc800078e0202 */
[----:B---3--:R-:W-:-:S04]  /*0200*/  FADD R6, R6, 9.9999997473787516356e-06 ;  /* 0x3727c5ac06067421 */ /* 0x008fc80000000000 */
[----:B------:R-:W1:Y:S02]  /*0210*/  MUFU.SQRT R7, R6 ;  /* 0x0000000600077308 */ /* 0x000e640000002000 */
[C---:B-1----:R-:W-:Y:S02]  /*0220*/  FSETP.GT.AND P0, PT, R7.reuse, 8.50705917302346158658e+37, PT ;  /* 0x7e8000000700780b */ /* 0x042fe40003f04000 */
[----:B------:R-:W-:-:S11]  /*0230*/  FSETP.GEU.AND P1, PT, R7, 1.175494350822287508e-38, PT ;  /* 0x008000000700780b */ /* 0x000fd60003f2e000 */
[----:B------:R-:W-:-:S04]  /*0240*/  @P0 FMUL R7, R7, 0.25 ;  /* 0x3e80000007070820 */ /* 0x000fc80000400000 */
[----:B------:R-:W-:-:S06]  /*0250*/  @!P1 FMUL R7, R7, 16777216 ;  /* 0x4b80000007079820 */ /* 0x000fcc0000400000 */
[----:B------:R-:W1:Y:S01]  /*0260*/  MUFU.RCP R7, R7 ;  /* 0x0000000700077308 */ /* 0x000e620000001000 */
[----:B------:R-:W-:Y:S01]  /*0270*/  FSEL R4, R4, 1, P0 ;  /* 0x3f80000004047808 */ /* 0x000fe20000000000 */
[----:B-----5:R-:W-:-:S04]  /*0280*/  FADD R5, R12, -R5 ;  /* 0x800000050c057221 */ /* 0x020fc80000000000 */
[----:B------:R-:W-:-:S04]  /*0290*/  @!P1 FMUL R4, R4, 16777216 ;  /* 0x4b80000004049820 */ /* 0x000fc80000400000 */
[----:B-1----:R-:W-:-:S04]  /*02a0*/  FMUL R4, R7, R4 ;  /* 0x0000000407047220 */ /* 0x002fc80000400000 */
[----:B------:R-:W-:-:S04]  /*02b0*/  FMUL R4, R5, R4 ;  /* 0x0000000405047220 */ /* 0x000fc80000400000 */
[----:B----4-:R-:W-:-:S05]  /*02c0*/  FFMA R11, R8, R4, R11 ;  /* 0x00000004080b7223 */ /* 0x010fca000000000b */
[----:B------:R-:W-:Y:S01]  /*02d0*/  STG.E desc[UR4][R2.64], R11 ;  /* 0x0000000b02007986 */ /* 0x000fe2000c101904 */
[----:B------:R-:W-:Y:S05]  /*02e0*/  EXIT ;  /* 0x000000000000794d */ /* 0x000fea0003800000 */
.L_x_0:
[----:B------:R-:W-:-:S00]  /*02f0*/  BRA `(.L_x_0) ;  /* 0xfffffffc00fc7947 */ /* 0x000fc0000383ffff */
[----:B------:R-:W-:-:S00]  /*0300*/  NOP ;  /* 0x0000000000007918 */ /* 0x000fc00000000000 */
[----:B------:R-:W-:-:S00]  /*0310*/  NOP ;  /* 0x0000000000007918 */ /* 0x000fc00000000000 */
[----:B------:R-:W-:-:S00]  /*0320*/  NOP ;  /* 0x0000000000007918 */ /* 0x000fc00000000000 */
[----:B------:R-:W-:-:S00]  /*0330*/  NOP ;  /* 0x0000000000007918 */ /* 0x000fc00000000000 */
[----:B------:R-:W-:-:S00]  /*0340*/  NOP ;  /* 0x0000000000007918 */ /* 0x000fc00000000000 */
[----:B------:R-:W-:-:S00]  /*0350*/  NOP ;  /* 0x0000000000007918 */ /* 0x000fc00000000000 */
[----:B------:R-:W-:-:S00]  /*0360*/  NOP ;  /* 0x0000000000007918 */ /* 0x000fc00000000000 */
[----:B------:R-:W-:-:S00]  /*0370*/  NOP ;  /* 0x0000000000007918 */ /* 0x000fc00000000000 */
.L_x_1:


//--------------------- .nv.global.init           --------------------------
	.section	.nv.global.init,"aw",@progbits
.nv.global.init:
	.type		_$_str,@object
	.size		_$_str,(_$_str_$_2 - _$_str)
_$_str:
        /*0000*/ 	.byte	0x5f, 0x5f, 0x43, 0x55, 0x44, 0x41, 0x5f, 0x46, 0x54, 0x5a, 0x00
	.type		_$_str_$_2,@object
	.size		_$_str_$_2,(.L_1 - _$_str_$_2)
_$_str_$_2:
        /*000b*/ 	.byte	0x5f, 0x5f, 0x43, 0x55, 0x44, 0x41, 0x5f, 0x50, 0x52, 0x45, 0x43, 0x5f, 0x53, 0x51, 0x52, 0x54
        /*001b*/ 	.byte	0x00
.L_1:


//--------------------- .nv.constant0.triton_poi_fused__native_batch_norm_legit_no_training_7 --------------------------
	.section	.nv.constant0.triton_poi_fused__native_batch_norm_legit_no_training_7,"a",@progbits
	.sectionflags	@""
	.align	4
.nv.constant0.triton_poi_fused__native_batch_norm_legit_no_training_7:
	.zero		580
